	.headerflags	@"EF_CUDA_TEXMODE_UNIFIED EF_CUDA_64BIT_ADDRESS EF_CUDA_ACCELERATORS EF_CUDA_SM90 EF_CUDA_VIRTUAL_SM(EF_CUDA_SM90)"
	.elftype	@"ET_EXEC"


//--------------------- .nv.info                  --------------------------
	.section	.nv.info,"",@"SHT_CUDA_INFO"
	.align	4


	//----- nvinfo : EIATTR_REGCOUNT
	.align		4
        /*0000*/ 	.byte	0x04, 0x2f
        /*0002*/ 	.short	(.L_1 - .L_0)
	.align		4
.L_0:
        /*0004*/ 	.word	index@(triton_poi_fused_clone_3)
        /*0008*/ 	.word	0x00000008


	//----- nvinfo : EIATTR_MIN_STACK_SIZE
	.align		4
.L_1:
        /*000c*/ 	.byte	0x04, 0x12
        /*000e*/ 	.short	(.L_3 - .L_2)
	.align		4
.L_2:
        /*0010*/ 	.word	index@(triton_poi_fused_clone_3)
        /*0014*/ 	.word	0x00000000


	//----- nvinfo : EIATTR_FRAME_SIZE
	.align		4
.L_3:
        /*0018*/ 	.byte	0x04, 0x11
        /*001a*/ 	.short	(.L_5 - .L_4)
	.align		4
.L_4:
        /*001c*/ 	.word	index@(triton_poi_fused_clone_3)
        /*0020*/ 	.word	0x00000000


	//----- nvinfo : EIATTR_MIN_STACK_SIZE
	.align		4
.L_5:
        /*0024*/ 	.byte	0x04, 0x12
        /*0026*/ 	.short	(.L_7 - .L_6)
	.align		4
.L_6:
        /*0028*/ 	.word	index@(triton_poi_fused_clone_3)
        /*002c*/ 	.word	0x00000000
.L_7:


//--------------------- .nv.info.triton_poi_fused_clone_3 --------------------------
	.section	.nv.info.triton_poi_fused_clone_3,"",@"SHT_CUDA_INFO"
	.sectionflags	@""
	.align	4


	//----- nvinfo : EIATTR_CUDA_API_VERSION
	.align		4
        /*0000*/ 	.byte	0x04, 0x37
        /*0002*/ 	.short	(.L_9 - .L_8)
.L_8:
        /*0004*/ 	.word	0x0000007c


	//----- nvinfo : EIATTR_KPARAM_INFO
	.align		4
.L_9:
        /*0008*/ 	.byte	0x04, 0x17
        /*000a*/ 	.short	(.L_11 - .L_10)
.L_10:
        /*000c*/ 	.word	0x00000000
        /*0010*/ 	.short	0x0001
        /*0012*/ 	.short	0x0008
        /*0014*/ 	.byte	0x00, 0xf0, 0x11, 0x00


	//----- nvinfo : EIATTR_KPARAM_INFO
	.align		4
.L_11:
        /*0018*/ 	.byte	0x04, 0x17
        /*001a*/ 	.short	(.L_13 - .L_12)
.L_12:
        /*001c*/ 	.word	0x00000000
        /*0020*/ 	.short	0x0000
        /*0022*/ 	.short	0x0000
        /*0024*/ 	.byte	0x00, 0xf4, 0x21, 0x00


	//----- nvinfo : EIATTR_SPARSE_MMA_MASK
	.align		4
.L_13:
        /*0028*/ 	.byte	0x03, 0x50
        /*002a*/ 	.short	0x0000


	//----- nvinfo : EIATTR_MAXREG_COUNT
	.align		4
        /*002c*/ 	.byte	0x03, 0x1b
        /*002e*/ 	.short	0x00ff


	//----- nvinfo : EIATTR_EXIT_INSTR_OFFSETS
	.align		4
        /*0030*/ 	.byte	0x04, 0x1c
        /*0032*/ 	.short	(.L_15 - .L_14)


	//   ....[0]....
.L_14:
        /*0034*/ 	.word	0x000000f0


	//   ....[1]....
        /*0038*/ 	.word	0x00000110


	//----- nvinfo : EIATTR_REQNTID
	.align		4
.L_15:
        /*003c*/ 	.byte	0x04, 0x10
        /*003e*/ 	.short	(.L_17 - .L_16)
.L_16:
        /*0040*/ 	.word	0x00000020
        /*0044*/ 	.word	0x00000001
        /*0048*/ 	.word	0x00000001


	//----- nvinfo : EIATTR_CRS_STACK_SIZE
	.align		4
.L_17:
        /*004c*/ 	.byte	0x04, 0x1e
        /*004e*/ 	.short	(.L_19 - .L_18)
.L_18:
        /*0050*/ 	.word	0x00000000


	//----- nvinfo : EIATTR_CBANK_PARAM_SIZE
	.align		4
.L_19:
        /*0054*/ 	.byte	0x03, 0x19
        /*0056*/ 	.short	0x000c


	//----- nvinfo : EIATTR_PARAM_CBANK
	.align		4
        /*0058*/ 	.byte	0x04, 0x0a
        /*005a*/ 	.short	(.L_21 - .L_20)
	.align		4
.L_20:
        /*005c*/ 	.word	index@(.nv.constant0.triton_poi_fused_clone_3)
        /*0060*/ 	.short	0x0210
        /*0062*/ 	.short	0x000c


	//----- nvinfo : EIATTR_SW_WAR
	.align		4
.L_21:
        /*0064*/ 	.byte	0x04, 0x36
        /*0066*/ 	.short	(.L_23 - .L_22)
.L_22:
        /*0068*/ 	.word	0x00000008
.L_23:


//--------------------- .nv.callgraph             --------------------------
	.section	.nv.callgraph,"",@"SHT_CUDA_CALLGRAPH"
	.align	4
	.sectionentsize	8
	.align		4
        /*0000*/ 	.word	0x00000000
	.align		4
        /*0004*/ 	.word	0xffffffff
	.align		4
        /*0008*/ 	.word	0x00000000
	.align		4
        /*000c*/ 	.word	0xfffffffe
	.align		4
        /*0010*/ 	.word	0x00000000
	.align		4
        /*0014*/ 	.word	0xfffffffd
	.align		4
        /*0018*/ 	.word	0x00000000
	.align		4
        /*001c*/ 	.word	0xfffffffc


//--------------------- .text.triton_poi_fused_clone_3 --------------------------
	.section	.text.triton_poi_fused_clone_3,"ax",@progbits
	.align	128
        .global         triton_poi_fused_clone_3
        .type           triton_poi_fused_clone_3,@function
        .size           triton_poi_fused_clone_3,(.L_x_3 - triton_poi_fused_clone_3)
        .other          triton_poi_fused_clone_3,@"STO_CUDA_ENTRY STV_DEFAULT"
triton_poi_fused_clone_3:
.text.triton_poi_fused_clone_3:
[----:B------:R-:W0:Y:S02]  /*0000*/  LDC R1, c[0x0][0x28] ;  /* 0x00000a00ff017b82 */ /* 0x000e240000000800 */
[----:B------:R-:W1:Y:S01]  /*0010*/  S2R R0, SR_TID.X ;  /* 0x0000000000007919 */ /* 0x000e620000002100 */
[----:B------:R-:W2:Y:S01]  /*0020*/  LDC.64 R2, c[0x0][0x210] ;  /* 0x00008400ff027b82 */ /* 0x000ea20000000a00 */
[----:B------:R-:W-:Y:S01]  /*0030*/  ULDC.64 UR4, c[0x0][0x208] ;  /* 0x0000820000047ab9 */ /* 0x000fe20000000a00 */
[----:B------:R-:W-:Y:S01]  /*0040*/  BSSY B0, `(.L_x_0) ;  /* 0x000000a000007945 */ /* 0x000fe20003800000 */
[----:B------:R-:W3:Y:S01]  /*0050*/  S2R R5, SR_CTAID.X ;  /* 0x0000000000057919 */ /* 0x000ee20000002500 */
[----:B-1----:R-:W-:-:S05]  /*0060*/  IMAD.SHL.U32 R0, R0, 0x2, RZ ;  /* 0x0000000200007824 */ /* 0x002fca00078e00ff */
[----:B------:R-:W-:-:S05]  /*0070*/  LOP3.LUT R0, R0, 0x3e, RZ, 0xc0, !PT ;  /* 0x0000003e00007812 */ /* 0x000fca00078ec0ff */
[----:B---3--:R-:W-:-:S04]  /*0080*/  IMAD R5, R5, 0x40, R0 ;  /* 0x0000004005057824 */ /* 0x008fc800078e0200 */
[C---:B--2---:R-:W-:Y:S01]  /*0090*/  IMAD.WIDE R2, R5.reuse, 0x4, R2 ;  /* 0x0000000405027825 */ /* 0x044fe200078e0202 */
[----:B------:R-:W-:Y:S02]  /*00a0*/  ISETP.GE.AND P0, PT, R5, 0x40, PT ;  /* 0x000000400500780c */ /* 0x000fe40003f06270 */
[----:B------:R-:W-:-:S11]  /*00b0*/  CS2R R4, SRZ ;  /* 0x0000000000047805 */ /* 0x000fd6000001ff00 */
[----:B------:R-:W-:Y:S05]  /*00c0*/  @P0 BRA `(.L_x_1) ;  /* 0x0000000000040947 */ /* 0x000fea0003800000 */
[----:B------:R1:W5:Y:S02]  /*00d0*/  LDG.E.64 R4, desc[UR4][R2.64] ;  /* 0x0000000402047981 */ /* 0x000364000c1e1b00 */
.L_x_1:
[----:B------:R-:W-:Y:S05]  /*00e0*/  BSYNC B0 ;  /* 0x0000000000007941 */ /* 0x000fea0003800000 */
.L_x_0:
[----:B------:R-:W-:Y:S05]  /*00f0*/  @P0 EXIT ;  /* 0x000000000000094d */ /* 0x000fea0003800000 */
[----:B-----5:R-:W-:Y:S01]  /*0100*/  STG.E.64 desc[UR4][R2.64], R4 ;  /* 0x0000000402007986 */ /* 0x020fe2000c101b04 */
[----:B------:R-:W-:Y:S05]  /*0110*/  EXIT ;  /* 0x000000000000794d */ /* 0x000fea0003800000 */
.L_x_2:
[----:B------:R-:W-:-:S00]  /*0120*/  BRA `(.L_x_2) ;  /* 0xfffffffc00fc7947 */ /* 0x000fc0000383ffff */
[----:B------:R-:W-:-:S00]  /*0130*/  NOP ;  /* 0x0000000000007918 */ /* 0x000fc00000000000 */
        /* <DEDUP_REMOVED lines=12> */
.L_x_3:


//--------------------- .nv.constant0.triton_poi_fused_clone_3 --------------------------
	.section	.nv.constant0.triton_poi_fused_clone_3,"a",@progbits
	.sectionflags	@""
	.align	4
.nv.constant0.triton_poi_fused_clone_3:
	.zero		540
